//
// Generated by NVIDIA NVVM Compiler
//
// Compiler Build ID: CL-36424714
// Cuda compilation tools, release 13.0, V13.0.88
// Based on NVVM 20.0.0
//

.version 9.0
.target sm_100
.address_size 64

	// .globl	_Z8kernel_1dPd

.visible .entry _Z8kernel_1dPd(
	.param .f64 _Z8kernel_1dPd_param_0,
	.param .u64 .ptr .align 1 _Z8kernel_1dPd_param_1
)
{
	.reg .pred 	%p<4>;
	.reg .b64 	%rd<3>;
	.reg .b64 	%fd<37>;

	ld.param.f64 	%fd4, [_Z8kernel_1dPd_param_0];
	ld.param.u64 	%rd1, [_Z8kernel_1dPd_param_1];
	abs.f64 	%fd1, %fd4;
	setp.leu.f64 	%p1, %fd1, 0d3FF0000000000000;
	mov.f64 	%fd36, %fd1;
	@%p1 bra 	$L__BB0_2;
	rcp.approx.ftz.f64 	%fd5, %fd1;
	neg.f64 	%fd6, %fd1;
	fma.rn.f64 	%fd7, %fd6, %fd5, 0d3FF0000000000000;
	fma.rn.f64 	%fd8, %fd7, %fd7, %fd7;
	fma.rn.f64 	%fd9, %fd8, %fd5, %fd5;
	setp.eq.f64 	%p2, %fd1, 0d7FF0000000000000;
	selp.f64 	%fd36, 0d0000000000000000, %fd9, %p2;
$L__BB0_2:
	setp.gt.f64 	%p3, %fd1, 0d3FF0000000000000;
	cvta.to.global.u64 	%rd2, %rd1;
	mul.f64 	%fd10, %fd36, %fd36;
	fma.rn.f64 	%fd11, %fd10, 0dBEF53E1D2A25FF7E, 0d3F2D3B63DBB65B49;
	fma.rn.f64 	%fd12, %fd11, %fd10, 0dBF5312788DDE082E;
	fma.rn.f64 	%fd13, %fd12, %fd10, 0d3F6F9690C8249315;
	fma.rn.f64 	%fd14, %fd13, %fd10, 0dBF82CF5AABC7CF0D;
	fma.rn.f64 	%fd15, %fd14, %fd10, 0d3F9162B0B2A3BFDE;
	fma.rn.f64 	%fd16, %fd15, %fd10, 0dBF9A7256FEB6FC6B;
	fma.rn.f64 	%fd17, %fd16, %fd10, 0d3FA171560CE4A489;
	fma.rn.f64 	%fd18, %fd17, %fd10, 0dBFA4F44D841450E4;
	fma.rn.f64 	%fd19, %fd18, %fd10, 0d3FA7EE3D3F36BB95;
	fma.rn.f64 	%fd20, %fd19, %fd10, 0dBFAAD32AE04A9FD1;
	fma.rn.f64 	%fd21, %fd20, %fd10, 0d3FAE17813D66954F;
	fma.rn.f64 	%fd22, %fd21, %fd10, 0dBFB11089CA9A5BCD;
	fma.rn.f64 	%fd23, %fd22, %fd10, 0d3FB3B12B2DB51738;
	fma.rn.f64 	%fd24, %fd23, %fd10, 0dBFB745D022F8DC5C;
	fma.rn.f64 	%fd25, %fd24, %fd10, 0d3FBC71C709DFE927;
	fma.rn.f64 	%fd26, %fd25, %fd10, 0dBFC2492491FA1744;
	fma.rn.f64 	%fd27, %fd26, %fd10, 0d3FC99999999840D2;
	fma.rn.f64 	%fd28, %fd27, %fd10, 0dBFD555555555544C;
	mul.f64 	%fd29, %fd10, %fd28;
	fma.rn.f64 	%fd30, %fd29, %fd36, %fd36;
	mov.f64 	%fd31, 0d3FF921FB54442D18;
	sub.f64 	%fd32, %fd31, %fd30;
	selp.f64 	%fd33, %fd32, %fd30, %p3;
	copysign.f64 	%fd34, %fd4, %fd33;
	fma.rn.f64 	%fd35, %fd34, 0d3FD45F306DC9C883, 0d3FE0000000000000;
	st.global.f64 	[%rd2], %fd35;
	ret;

}


// ===== COMPILED SASS (sm_100) =====

	.target	sm_100

	.elftype	@"ET_EXEC"


//--------------------- .note.nv.tkinfo           --------------------------
	.section	.note.nv.tkinfo,"",@"SHT_NOTE"
	.sectionflags	@"SHF_NOTE_NV_TKINFO"
	.tkinfo
        /*0018*/ 	.word	0x00000002
        /*0030*/ 	.string	""
        /*0030*/ 	.string	"ptxas"
        /*0030*/ 	.string	"Cuda compilation tools, release 13.0, V13.0.88"
        /*0030*/ 	.string	"Build cuda_13.0.r13.0/compiler.36424714_0"
        /*0030*/ 	.string	"-arch sm_100 -m 64 "



//--------------------- .note.nv.cuinfo           --------------------------
	.section	.note.nv.cuinfo,"",@"SHT_NOTE"
	.sectionflags	@"SHF_NOTE_NV_CUINFO"
        /*0018*/ 	.short	0x0002
        /*001a*/ 	.short	0x0064
        /*001c*/ 	.short	0x0082
	.zero		2


//--------------------- .nv.info                  --------------------------
	.section	.nv.info,"",@"SHT_CUDA_INFO"
	.align	4


	//----- nvinfo : EIATTR_REGCOUNT
	.align		4
        /*0000*/ 	.byte	0x04, 0x2f
        /*0002*/ 	.short	(.L_1 - .L_0)
	.align		4
.L_0:
        /*0004*/ 	.word	index@(_Z8kernel_1dPd)
        /*0008*/ 	.word	0x0000000c


	//----- nvinfo : EIATTR_FRAME_SIZE
	.align		4
.L_1:
        /*000c*/ 	.byte	0x04, 0x11
        /*000e*/ 	.short	(.L_3 - .L_2)
	.align		4
.L_2:
        /*0010*/ 	.word	index@(_Z8kernel_1dPd)
        /*0014*/ 	.word	0x00000000


	//----- nvinfo : EIATTR_MIN_STACK_SIZE
	.align		4
.L_3:
        /*0018*/ 	.byte	0x04, 0x12
        /*001a*/ 	.short	(.L_5 - .L_4)
	.align		4
.L_4:
        /*001c*/ 	.word	index@(_Z8kernel_1dPd)
        /*0020*/ 	.word	0x00000000
.L_5:


//--------------------- .nv.compat                --------------------------
	.section	.nv.compat,"",@"SHT_CUDA_COMPAT_INFO"
	.align	4
        /*0000*/ 	.byte	0x02, 0x09, 0x00, 0x00, 0x02, 0x02, 0x01, 0x00, 0x02, 0x05, 0x05, 0x00, 0x03, 0x07, 0x01, 0x01
        /*0010*/ 	.byte	0x02, 0x03, 0x00, 0x00, 0x02, 0x06, 0x01, 0x00, 0x04, 0x0b, 0x08, 0x00, 0x01, 0x00, 0x00, 0x00
        /*0020*/ 	.byte	0x00, 0x00, 0x00, 0x00


//--------------------- .nv.info._Z8kernel_1dPd   --------------------------
	.section	.nv.info._Z8kernel_1dPd,"",@"SHT_CUDA_INFO"
	.sectionflags	@""
	.align	4


	//----- nvinfo : EIATTR_CUDA_API_VERSION
	.align		4
        /*0000*/ 	.byte	0x04, 0x37
        /*0002*/ 	.short	(.L_7 - .L_6)
.L_6:
        /*0004*/ 	.word	0x00000082


	//----- nvinfo : EIATTR_KPARAM_INFO
	.align		4
.L_7:
        /*0008*/ 	.byte	0x04, 0x17
        /*000a*/ 	.short	(.L_9 - .L_8)
.L_8:
        /*000c*/ 	.word	0x00000000
        /*0010*/ 	.short	0x0001
        /*0012*/ 	.short	0x0008
        /*0014*/ 	.byte	0x00, 0xf5, 0x21, 0x00


	//----- nvinfo : EIATTR_KPARAM_INFO
	.align		4
.L_9:
        /*0018*/ 	.byte	0x04, 0x17
        /*001a*/ 	.short	(.L_11 - .L_10)
.L_10:
        /*001c*/ 	.word	0x00000000
        /*0020*/ 	.short	0x0000
        /*0022*/ 	.short	0x0000
        /*0024*/ 	.byte	0x00, 0xf0, 0x21, 0x00


	//----- nvinfo : EIATTR_SPARSE_MMA_MASK
	.align		4
.L_11:
        /*0028*/ 	.byte	0x03, 0x50
        /*002a*/ 	.short	0x0000


	//----- nvinfo : EIATTR_MAXREG_COUNT
	.align		4
        /*002c*/ 	.byte	0x03, 0x1b
        /*002e*/ 	.short	0x00ff


	//----- nvinfo : EIATTR_MERCURY_ISA_VERSION
	.align		4
        /*0030*/ 	.byte	0x03, 0x5f
        /*0032*/ 	.short	0x0101


	//----- nvinfo : EIATTR_VRC_CTA_INIT_COUNT
	.align		4
        /*0034*/ 	.byte	0x02, 0x4a
	.zero		1
	.zero		1


	//----- nvinfo : EIATTR_EXIT_INSTR_OFFSETS
	.align		4
        /*0038*/ 	.byte	0x04, 0x1c
        /*003a*/ 	.short	(.L_13 - .L_12)


	//   ....[0]....
.L_12:
        /*003c*/ 	.word	0x00000570


	//----- nvinfo : EIATTR_CBANK_PARAM_SIZE
	.align		4
.L_13:
        /*0040*/ 	.byte	0x03, 0x19
        /*0042*/ 	.short	0x0010


	//----- nvinfo : EIATTR_PARAM_CBANK
	.align		4
        /*0044*/ 	.byte	0x04, 0x0a
        /*0046*/ 	.short	(.L_15 - .L_14)
	.align		4
.L_14:
        /*0048*/ 	.word	index@(.nv.constant0._Z8kernel_1dPd)
        /*004c*/ 	.short	0x0380
        /*004e*/ 	.short	0x0010


	//----- nvinfo : EIATTR_SW_WAR
	.align		4
.L_15:
        /*0050*/ 	.byte	0x04, 0x36
        /*0052*/ 	.short	(.L_17 - .L_16)
.L_16:
        /*0054*/ 	.word	0x00000008
.L_17:


//--------------------- .nv.callgraph             --------------------------
	.section	.nv.callgraph,"",@"SHT_CUDA_CALLGRAPH"
	.align	4
	.sectionentsize	8
	.align		4
        /*0000*/ 	.word	0x00000000
	.align		4
        /*0004*/ 	.word	0xffffffff
	.align		4
        /*0008*/ 	.word	0x00000000
	.align		4
        /*000c*/ 	.word	0xfffffffe
	.align		4
        /*0010*/ 	.word	0x00000000
	.align		4
        /*0014*/ 	.word	0xfffffffd
	.align		4
        /*0018*/ 	.word	0x00000000
	.align		4
        /*001c*/ 	.word	0xfffffffc


//--------------------- .text._Z8kernel_1dPd      --------------------------
	.section	.text._Z8kernel_1dPd,"ax",@progbits
	.align	128
        .global         _Z8kernel_1dPd
        .type           _Z8kernel_1dPd,@function
        .size           _Z8kernel_1dPd,(.L_x_2 - _Z8kernel_1dPd)
        .other          _Z8kernel_1dPd,@"STO_CUDA_ENTRY STV_DEFAULT"
_Z8kernel_1dPd:
.text._Z8kernel_1dPd:
[----:B------:R-:W-:Y:S08]  /*0000*/  LDC R1, c[0x0][0x37c] ;  /* 0x0000df00ff017b82 */ /* 0x000ff00000000800 */
[----:B------:R-:W0:Y:S01]  /*0010*/  LDC.64 R6, c[0x0][0x380] ;  /* 0x0000e000ff067b82 */ /* 0x000e220000000a00 */
[----:B------:R-:W1:Y:S01]  /*0020*/  LDCU.64 UR4, c[0x0][0x358] ;  /* 0x00006b00ff0477ac */ /* 0x000e620008000a00 */
[----:B0-----:R-:W-:-:S02]  /*0030*/  DSETP.GT.AND P0, PT, |R6|, 1, PT ;  /* 0x3ff000000600742a */ /* 0x001fc40003f04200 */
[----:B------:R-:W-:-:S10]  /*0040*/  DADD R8, -RZ, |R6| ;  /* 0x00000000ff087229 */ /* 0x000fd40000000506 */
[----:B------:R-:W-:Y:S02]  /*0050*/  IMAD.MOV.U32 R2, RZ, RZ, R8 ;  /* 0x000000ffff027224 */ /* 0x000fe400078e0008 */
[----:B------:R-:W-:Y:S01]  /*0060*/  IMAD.MOV.U32 R3, RZ, RZ, R9 ;  /* 0x000000ffff037224 */ /* 0x000fe200078e0009 */
[----:B-1----:R-:W-:Y:S06]  /*0070*/  @!P0 BRA `(.L_x_0) ;  /* 0x0000000000208947 */ /* 0x002fec0003800000 */
[----:B------:R-:W0:Y:S01]  /*0080*/  MUFU.RCP64H R3, R9 ;  /* 0x0000000900037308 */ /* 0x000e220000001800 */
[----:B------:R-:W-:Y:S01]  /*0090*/  IMAD.MOV.U32 R2, RZ, RZ, RZ ;  /* 0x000000ffff027224 */ /* 0x000fe200078e00ff */
[----:B------:R-:W-:-:S05]  /*00a0*/  DSETP.NEU.AND P1, PT, |R6|, +INF , PT ;  /* 0x7ff000000600742a */ /* 0x000fca0003f2d200 */
[----:B0-----:R-:W-:-:S08]  /*00b0*/  DFMA R4, R2, -|R6|, 1 ;  /* 0x3ff000000204742b */ /* 0x001fd00000000c06 */
[----:B------:R-:W-:-:S08]  /*00c0*/  DFMA R4, R4, R4, R4 ;  /* 0x000000040404722b */ /* 0x000fd00000000004 */
[----:B------:R-:W-:-:S10]  /*00d0*/  DFMA R4, R2, R4, R2 ;  /* 0x000000040204722b */ /* 0x000fd40000000002 */
[----:B------:R-:W-:Y:S02]  /*00e0*/  FSEL R2, R4, RZ, P1 ;  /* 0x000000ff04027208 */ /* 0x000fe40000800000 */
[----:B------:R-:W-:-:S07]  /*00f0*/  FSEL R3, R5, RZ, P1 ;  /* 0x000000ff05037208 */ /* 0x000fce0000800000 */
.L_x_0:
[----:B------:R-:W-:Y:S01]  /*0100*/  DMUL R4, R2, R2 ;  /* 0x0000000202047228 */ /* 0x000fe20000000000 */
[----:B------:R-:W-:Y:S01]  /*0110*/  MOV R6, 0xdbb65b49 ;  /* 0xdbb65b4900067802 */ /* 0x000fe20000000f00 */
[----:B------:R-:W-:Y:S01]  /*0120*/  IMAD.MOV.U32 R7, RZ, RZ, 0x3f2d3b63 ;  /* 0x3f2d3b63ff077424 */ /* 0x000fe200078e00ff */
[----:B------:R-:W-:Y:S01]  /*0130*/  UMOV UR6, 0x2a25ff7e ;  /* 0x2a25ff7e00067882 */ /* 0x000fe20000000000 */
[----:B------:R-:W-:Y:S01]  /*0140*/  UMOV UR7, 0x3ef53e1d ;  /* 0x3ef53e1d00077882 */ /* 0x000fe20000000000 */
[----:B------:R-:W0:Y:S03]  /*0150*/  LDC R9, c[0x0][0x384] ;  /* 0x0000e100ff097b82 */ /* 0x000e260000000800 */
[----:B------:R-:W-:Y:S01]  /*0160*/  DFMA R6, R4, -UR6, R6 ;  /* 0x8000000604067c2b */ /* 0x000fe20008000006 */
[----:B------:R-:W-:Y:S01]  /*0170*/  UMOV UR6, 0x8dde082e ;  /* 0x8dde082e00067882 */ /* 0x000fe20000000000 */
[----:B------:R-:W-:-:S06]  /*0180*/  UMOV UR7, 0x3f531278 ;  /* 0x3f53127800077882 */ /* 0x000fcc0000000000 */
[----:B------:R-:W-:Y:S01]  /*0190*/  DFMA R6, R4, R6, -UR6 ;  /* 0x8000000604067e2b */ /* 0x000fe20008000006 */
[----:B------:R-:W-:Y:S01]  /*01a0*/  UMOV UR6, 0xc8249315 ;  /* 0xc824931500067882 */ /* 0x000fe20000000000 */
[----:B------:R-:W-:-:S06]  /*01b0*/  UMOV UR7, 0x3f6f9690 ;  /* 0x3f6f969000077882 */ /* 0x000fcc0000000000 */
[----:B------:R-:W-:Y:S01]  /*01c0*/  DFMA R6, R4, R6, UR6 ;  /* 0x0000000604067e2b */ /* 0x000fe20008000006 */
        /* <DEDUP_REMOVED lines=47> */
[----:B------:R-:W-:Y:S01]  /*04c0*/  DMUL R6, R4, R6 ;  /* 0x0000000604067228 */ /* 0x000fe20000000000 */
[----:B------:R-:W1:Y:S07]  /*04d0*/  LDC.64 R4, c[0x0][0x388] ;  /* 0x0000e200ff047b82 */ /* 0x000e6e0000000a00 */
[----:B------:R-:W-:-:S08]  /*04e0*/  DFMA R6, R6, R2, R2 ;  /* 0x000000020606722b */ /* 0x000fd00000000002 */
[----:B------:R-:W-:-:S10]  /*04f0*/  DADD R2, -R6, UR6 ;  /* 0x0000000606027e29 */ /* 0x000fd40008000100 */
[----:B------:R-:W-:Y:S02]  /*0500*/  FSEL R0, R3, R7, P0 ;  /* 0x0000000703007208 */ /* 0x000fe40000000000 */
[----:B------:R-:W-:Y:S01]  /*0510*/  FSEL R2, R2, R6, P0 ;  /* 0x0000000602027208 */ /* 0x000fe20000000000 */
[----:B------:R-:W-:Y:S01]  /*0520*/  IMAD.MOV.U32 R6, RZ, RZ, 0x6dc9c883 ;  /* 0x6dc9c883ff067424 */ /* 0x000fe200078e00ff */
[----:B0-----:R-:W-:Y:S02]  /*0530*/  LOP3.LUT R3, R0, 0x80000000, R9, 0xb8, !PT ;  /* 0x8000000000037812 */ /* 0x001fe400078eb809 */
[----:B------:R-:W-:-:S06]  /*0540*/  MOV R7, 0x3fd45f30 ;  /* 0x3fd45f3000077802 */ /* 0x000fcc0000000f00 */
[----:B------:R-:W-:-:S07]  /*0550*/  DFMA R2, R2, R6, 0.5 ;  /* 0x3fe000000202742b */ /* 0x000fce0000000006 */
[----:B-1----:R-:W-:Y:S01]  /*0560*/  STG.E.64 desc[UR4][R4.64], R2 ;  /* 0x0000000204007986 */ /* 0x002fe2000c101b04 */
[----:B------:R-:W-:Y:S05]  /*0570*/  EXIT ;  /* 0x000000000000794d */ /* 0x000fea0003800000 */
.L_x_1:
[----:B------:R-:W-:-:S00]  /*0580*/  BRA `(.L_x_1) ;  /* 0xfffffffc00fc7947 */ /* 0x000fc0000383ffff */
[----:B------:R-:W-:-:S00]  /*0590*/  NOP ;  /* 0x0000000000007918 */ /* 0x000fc00000000000 */
        /* <DEDUP_REMOVED lines=14> */
.L_x_2:


//--------------------- .nv.shared.reserved.0     --------------------------
	.section	.nv.shared.reserved.0,"aw",@nobits
	.weak		__nv_reservedSMEM_offset_0_alias
	.size		__nv_reservedSMEM_offset_0_alias, 0, 64
	.other		__nv_reservedSMEM_offset_0_alias,@"STO_CUDA_RESERVED_SHARED STV_DEFAULT"
__nv_reservedSMEM_offset_0_alias:
	.zero		0
	.zero		64


//--------------------- .nv.constant0._Z8kernel_1dPd --------------------------
	.section	.nv.constant0._Z8kernel_1dPd,"a",@progbits
	.sectionflags	@""
	.align	4
.nv.constant0._Z8kernel_1dPd:
	.zero		912


//--------------------- SYMBOLS --------------------------

	.type		.nv.reservedSmem.offset0,@object
	.size		.nv.reservedSmem.offset0,0x4
